//
// Generated by NVIDIA NVVM Compiler
//
// Compiler Build ID: CL-36424714
// Cuda compilation tools, release 13.0, V13.0.88
// Based on NVVM 20.0.0
//

.version 9.0
.target sm_100
.address_size 64

	// .globl	_Z9matrixMulPKiS0_Pi
// _ZZ9matrixMulPKiS0_PiE3s_a has been demoted
// _ZZ9matrixMulPKiS0_PiE3s_b has been demoted

.visible .entry _Z9matrixMulPKiS0_Pi(
	.param .u64 .ptr .align 1 _Z9matrixMulPKiS0_Pi_param_0,
	.param .u64 .ptr .align 1 _Z9matrixMulPKiS0_Pi_param_1,
	.param .u64 .ptr .align 1 _Z9matrixMulPKiS0_Pi_param_2
)
{
	.reg .pred 	%p<9>;
	.reg .b32 	%r<163>;
	.reg .b64 	%rd<13>;
	// demoted variable
	.shared .align 4 .b8 _ZZ9matrixMulPKiS0_PiE3s_a[4096];
	// demoted variable
	.shared .align 4 .b8 _ZZ9matrixMulPKiS0_PiE3s_b[4096];
	ld.param.u64 	%rd4, [_Z9matrixMulPKiS0_Pi_param_0];
	ld.param.u64 	%rd5, [_Z9matrixMulPKiS0_Pi_param_1];
	ld.param.u64 	%rd3, [_Z9matrixMulPKiS0_Pi_param_2];
	cvta.to.global.u64 	%rd1, %rd5;
	cvta.to.global.u64 	%rd2, %rd4;
	mov.u32 	%r1, %tid.y;
	mov.u32 	%r45, %ntid.y;
	mov.u32 	%r46, %ctaid.y;
	mad.lo.s32 	%r47, %r45, %r46, %r1;
	mov.u32 	%r2, %tid.x;
	mov.u32 	%r3, %ntid.x;
	mov.u32 	%r48, %ctaid.x;
	mul.lo.s32 	%r4, %r3, %r48;
	shl.b32 	%r49, %r47, 10;
	or.b32  	%r5, %r49, %r2;
	mul.lo.s32 	%r6, %r1, %r3;
	add.s32 	%r50, %r6, %r2;
	shl.b32 	%r51, %r50, 2;
	mov.u32 	%r52, _ZZ9matrixMulPKiS0_PiE3s_a;
	add.s32 	%r7, %r52, %r51;
	mov.u32 	%r53, _ZZ9matrixMulPKiS0_PiE3s_b;
	add.s32 	%r8, %r53, %r51;
	and.b32  	%r9, %r3, 7;
	and.b32  	%r10, %r3, 3;
	and.b32  	%r11, %r3, 2040;
	and.b32  	%r12, %r3, 1;
	and.b32  	%r54, %r3, -8;
	neg.s32 	%r13, %r54;
	shl.b32 	%r55, %r2, 2;
	add.s32 	%r14, %r53, %r55;
	shl.b32 	%r15, %r3, 5;
	shl.b32 	%r56, %r6, 2;
	add.s32 	%r57, %r56, %r52;
	add.s32 	%r16, %r57, 16;
	shl.b32 	%r17, %r3, 2;
	mov.b32 	%r147, 0;
	mov.u32 	%r162, %r147;
$L__BB0_1:
	setp.lt.u32 	%p1, %r3, 8;
	add.s32 	%r60, %r5, %r147;
	mul.wide.u32 	%rd6, %r60, 4;
	add.s64 	%rd7, %rd2, %rd6;
	ld.global.u32 	%r61, [%rd7];
	st.shared.u32 	[%r7], %r61;
	add.s32 	%r62, %r1, %r147;
	shl.b32 	%r63, %r62, 10;
	add.s32 	%r64, %r4, %r2;
	add.s32 	%r65, %r63, %r64;
	mul.wide.u32 	%rd8, %r65, 4;
	add.s64 	%rd9, %rd1, %rd8;
	ld.global.u32 	%r66, [%rd9];
	st.shared.u32 	[%r8], %r66;
	bar.sync 	0;
	mov.b32 	%r157, 0;
	@%p1 bra 	$L__BB0_4;
	mov.u32 	%r149, %r16;
	mov.u32 	%r150, %r14;
	mov.u32 	%r151, %r13;
$L__BB0_3:
	.pragma "nounroll";
	ld.shared.u32 	%r67, [%r149+-16];
	ld.shared.u32 	%r68, [%r150];
	mad.lo.s32 	%r69, %r68, %r67, %r162;
	ld.shared.u32 	%r70, [%r149+-12];
	add.s32 	%r71, %r150, %r17;
	ld.shared.u32 	%r72, [%r71];
	mad.lo.s32 	%r73, %r72, %r70, %r69;
	ld.shared.u32 	%r74, [%r149+-8];
	add.s32 	%r75, %r71, %r17;
	ld.shared.u32 	%r76, [%r75];
	mad.lo.s32 	%r77, %r76, %r74, %r73;
	ld.shared.u32 	%r78, [%r149+-4];
	add.s32 	%r79, %r75, %r17;
	ld.shared.u32 	%r80, [%r79];
	mad.lo.s32 	%r81, %r80, %r78, %r77;
	ld.shared.u32 	%r82, [%r149];
	add.s32 	%r83, %r79, %r17;
	ld.shared.u32 	%r84, [%r83];
	mad.lo.s32 	%r85, %r84, %r82, %r81;
	ld.shared.u32 	%r86, [%r149+4];
	add.s32 	%r87, %r83, %r17;
	ld.shared.u32 	%r88, [%r87];
	mad.lo.s32 	%r89, %r88, %r86, %r85;
	ld.shared.u32 	%r90, [%r149+8];
	add.s32 	%r91, %r87, %r17;
	ld.shared.u32 	%r92, [%r91];
	mad.lo.s32 	%r93, %r92, %r90, %r89;
	ld.shared.u32 	%r94, [%r149+12];
	add.s32 	%r95, %r91, %r17;
	ld.shared.u32 	%r96, [%r95];
	mad.lo.s32 	%r162, %r96, %r94, %r93;
	add.s32 	%r151, %r151, 8;
	add.s32 	%r150, %r150, %r15;
	add.s32 	%r149, %r149, 32;
	setp.ne.s32 	%p2, %r151, 0;
	mov.u32 	%r157, %r11;
	@%p2 bra 	$L__BB0_3;
$L__BB0_4:
	setp.eq.s32 	%p3, %r9, 0;
	@%p3 bra 	$L__BB0_12;
	add.s32 	%r98, %r9, -1;
	setp.lt.u32 	%p4, %r98, 3;
	@%p4 bra 	$L__BB0_7;
	add.s32 	%r99, %r157, %r6;
	shl.b32 	%r100, %r99, 2;
	mov.u32 	%r101, _ZZ9matrixMulPKiS0_PiE3s_a;
	add.s32 	%r102, %r101, %r100;
	ld.shared.u32 	%r103, [%r102];
	mad.lo.s32 	%r104, %r157, %r3, %r2;
	shl.b32 	%r105, %r104, 2;
	mov.u32 	%r106, _ZZ9matrixMulPKiS0_PiE3s_b;
	add.s32 	%r107, %r106, %r105;
	ld.shared.u32 	%r108, [%r107];
	mad.lo.s32 	%r109, %r108, %r103, %r162;
	ld.shared.u32 	%r110, [%r102+4];
	add.s32 	%r111, %r107, %r17;
	ld.shared.u32 	%r112, [%r111];
	mad.lo.s32 	%r113, %r112, %r110, %r109;
	ld.shared.u32 	%r114, [%r102+8];
	add.s32 	%r115, %r111, %r17;
	ld.shared.u32 	%r116, [%r115];
	mad.lo.s32 	%r117, %r116, %r114, %r113;
	ld.shared.u32 	%r118, [%r102+12];
	add.s32 	%r119, %r115, %r17;
	ld.shared.u32 	%r120, [%r119];
	mad.lo.s32 	%r162, %r120, %r118, %r117;
	add.s32 	%r157, %r157, 4;
$L__BB0_7:
	setp.eq.s32 	%p5, %r10, 0;
	@%p5 bra 	$L__BB0_12;
	setp.eq.s32 	%p6, %r10, 1;
	@%p6 bra 	$L__BB0_10;
	add.s32 	%r122, %r157, %r6;
	shl.b32 	%r123, %r122, 2;
	mov.u32 	%r124, _ZZ9matrixMulPKiS0_PiE3s_a;
	add.s32 	%r125, %r124, %r123;
	ld.shared.u32 	%r126, [%r125];
	mad.lo.s32 	%r127, %r157, %r3, %r2;
	shl.b32 	%r128, %r127, 2;
	mov.u32 	%r129, _ZZ9matrixMulPKiS0_PiE3s_b;
	add.s32 	%r130, %r129, %r128;
	ld.shared.u32 	%r131, [%r130];
	mad.lo.s32 	%r132, %r131, %r126, %r162;
	ld.shared.u32 	%r133, [%r125+4];
	add.s32 	%r134, %r130, %r17;
	ld.shared.u32 	%r135, [%r134];
	mad.lo.s32 	%r162, %r135, %r133, %r132;
	add.s32 	%r157, %r157, 2;
$L__BB0_10:
	setp.eq.s32 	%p7, %r12, 0;
	@%p7 bra 	$L__BB0_12;
	add.s32 	%r136, %r157, %r6;
	shl.b32 	%r137, %r136, 2;
	mov.u32 	%r138, _ZZ9matrixMulPKiS0_PiE3s_a;
	add.s32 	%r139, %r138, %r137;
	ld.shared.u32 	%r140, [%r139];
	mad.lo.s32 	%r141, %r157, %r3, %r2;
	shl.b32 	%r142, %r141, 2;
	mov.u32 	%r143, _ZZ9matrixMulPKiS0_PiE3s_b;
	add.s32 	%r144, %r143, %r142;
	ld.shared.u32 	%r145, [%r144];
	mad.lo.s32 	%r162, %r145, %r140, %r162;
$L__BB0_12:
	bar.sync 	0;
	add.s32 	%r147, %r147, %r3;
	setp.lt.u32 	%p8, %r147, 1024;
	@%p8 bra 	$L__BB0_1;
	cvta.to.global.u64 	%rd10, %rd3;
	add.s32 	%r146, %r5, %r4;
	mul.wide.s32 	%rd11, %r146, 4;
	add.s64 	%rd12, %rd10, %rd11;
	st.global.u32 	[%rd12], %r162;
	ret;

}


// ===== COMPILED SASS (sm_100) =====

	.target	sm_100

	.elftype	@"ET_EXEC"


//--------------------- .note.nv.tkinfo           --------------------------
	.section	.note.nv.tkinfo,"",@"SHT_NOTE"
	.sectionflags	@"SHF_NOTE_NV_TKINFO"
	.tkinfo
        /*0018*/ 	.word	0x00000002
        /*0030*/ 	.string	""
        /*0030*/ 	.string	"ptxas"
        /*0030*/ 	.string	"Cuda compilation tools, release 13.0, V13.0.88"
        /*0030*/ 	.string	"Build cuda_13.0.r13.0/compiler.36424714_0"
        /*0030*/ 	.string	"-arch sm_100 -m 64 "



//--------------------- .note.nv.cuinfo           --------------------------
	.section	.note.nv.cuinfo,"",@"SHT_NOTE"
	.sectionflags	@"SHF_NOTE_NV_CUINFO"
        /*0018*/ 	.short	0x0002
        /*001a*/ 	.short	0x0064
        /*001c*/ 	.short	0x0082
	.zero		2


//--------------------- .nv.info                  --------------------------
	.section	.nv.info,"",@"SHT_CUDA_INFO"
	.align	4


	//----- nvinfo : EIATTR_REGCOUNT
	.align		4
        /*0000*/ 	.byte	0x04, 0x2f
        /*0002*/ 	.short	(.L_1 - .L_0)
	.align		4
.L_0:
        /*0004*/ 	.word	index@(_Z9matrixMulPKiS0_Pi)
        /*0008*/ 	.word	0x00000020


	//----- nvinfo : EIATTR_FRAME_SIZE
	.align		4
.L_1:
        /*000c*/ 	.byte	0x04, 0x11
        /*000e*/ 	.short	(.L_3 - .L_2)
	.align		4
.L_2:
        /*0010*/ 	.word	index@(_Z9matrixMulPKiS0_Pi)
        /*0014*/ 	.word	0x00000000


	//----- nvinfo : EIATTR_MIN_STACK_SIZE
	.align		4
.L_3:
        /*0018*/ 	.byte	0x04, 0x12
        /*001a*/ 	.short	(.L_5 - .L_4)
	.align		4
.L_4:
        /*001c*/ 	.word	index@(_Z9matrixMulPKiS0_Pi)
        /*0020*/ 	.word	0x00000000
.L_5:


//--------------------- .nv.compat                --------------------------
	.section	.nv.compat,"",@"SHT_CUDA_COMPAT_INFO"
	.align	4
        /*0000*/ 	.byte	0x02, 0x09, 0x00, 0x00, 0x02, 0x02, 0x01, 0x00, 0x02, 0x05, 0x05, 0x00, 0x03, 0x07, 0x01, 0x01
        /*0010*/ 	.byte	0x02, 0x03, 0x00, 0x00, 0x02, 0x06, 0x01, 0x00, 0x04, 0x0b, 0x08, 0x00, 0x09, 0x00, 0x00, 0x00
        /*0020*/ 	.byte	0x00, 0x00, 0x00, 0x00


//--------------------- .nv.info._Z9matrixMulPKiS0_Pi --------------------------
	.section	.nv.info._Z9matrixMulPKiS0_Pi,"",@"SHT_CUDA_INFO"
	.sectionflags	@""
	.align	4


	//----- nvinfo : EIATTR_CUDA_API_VERSION
	.align		4
        /*0000*/ 	.byte	0x04, 0x37
        /*0002*/ 	.short	(.L_7 - .L_6)
.L_6:
        /*0004*/ 	.word	0x00000082


	//----- nvinfo : EIATTR_KPARAM_INFO
	.align		4
.L_7:
        /*0008*/ 	.byte	0x04, 0x17
        /*000a*/ 	.short	(.L_9 - .L_8)
.L_8:
        /*000c*/ 	.word	0x00000000
        /*0010*/ 	.short	0x0002
        /*0012*/ 	.short	0x0010
        /*0014*/ 	.byte	0x00, 0xf5, 0x21, 0x00


	//----- nvinfo : EIATTR_KPARAM_INFO
	.align		4
.L_9:
        /*0018*/ 	.byte	0x04, 0x17
        /*001a*/ 	.short	(.L_11 - .L_10)
.L_10:
        /*001c*/ 	.word	0x00000000
        /*0020*/ 	.short	0x0001
        /*0022*/ 	.short	0x0008
        /*0024*/ 	.byte	0x00, 0xf5, 0x21, 0x00


	//----- nvinfo : EIATTR_KPARAM_INFO
	.align		4
.L_11:
        /*0028*/ 	.byte	0x04, 0x17
        /*002a*/ 	.short	(.L_13 - .L_12)
.L_12:
        /*002c*/ 	.word	0x00000000
        /*0030*/ 	.short	0x0000
        /*0032*/ 	.short	0x0000
        /*0034*/ 	.byte	0x00, 0xf5, 0x21, 0x00


	//----- nvinfo : EIATTR_SPARSE_MMA_MASK
	.align		4
.L_13:
        /*0038*/ 	.byte	0x03, 0x50
        /*003a*/ 	.short	0x0000


	//----- nvinfo : EIATTR_MAXREG_COUNT
	.align		4
        /*003c*/ 	.byte	0x03, 0x1b
        /*003e*/ 	.short	0x00ff


	//----- nvinfo : EIATTR_NUM_BARRIERS
	.align		4
        /*0040*/ 	.byte	0x02, 0x4c
        /*0042*/ 	.byte	0x01
	.zero		1


	//----- nvinfo : EIATTR_MERCURY_ISA_VERSION
	.align		4
        /*0044*/ 	.byte	0x03, 0x5f
        /*0046*/ 	.short	0x0101


	//----- nvinfo : EIATTR_VRC_CTA_INIT_COUNT
	.align		4
        /*0048*/ 	.byte	0x02, 0x4a
	.zero		1
	.zero		1


	//----- nvinfo : EIATTR_EXIT_INSTR_OFFSETS
	.align		4
        /*004c*/ 	.byte	0x04, 0x1c
        /*004e*/ 	.short	(.L_15 - .L_14)


	//   ....[0]....
.L_14:
        /*0050*/ 	.word	0x00000a00


	//----- nvinfo : EIATTR_CBANK_PARAM_SIZE
	.align		4
.L_15:
        /*0054*/ 	.byte	0x03, 0x19
        /*0056*/ 	.short	0x0018


	//----- nvinfo : EIATTR_PARAM_CBANK
	.align		4
        /*0058*/ 	.byte	0x04, 0x0a
        /*005a*/ 	.short	(.L_17 - .L_16)
	.align		4
.L_16:
        /*005c*/ 	.word	index@(.nv.constant0._Z9matrixMulPKiS0_Pi)
        /*0060*/ 	.short	0x0380
        /*0062*/ 	.short	0x0018


	//----- nvinfo : EIATTR_SW_WAR
	.align		4
.L_17:
        /*0064*/ 	.byte	0x04, 0x36
        /*0066*/ 	.short	(.L_19 - .L_18)
.L_18:
        /*0068*/ 	.word	0x00000008
.L_19:


//--------------------- .nv.callgraph             --------------------------
	.section	.nv.callgraph,"",@"SHT_CUDA_CALLGRAPH"
	.align	4
	.sectionentsize	8
	.align		4
        /*0000*/ 	.word	0x00000000
	.align		4
        /*0004*/ 	.word	0xffffffff
	.align		4
        /*0008*/ 	.word	0x00000000
	.align		4
        /*000c*/ 	.word	0xfffffffe
	.align		4
        /*0010*/ 	.word	0x00000000
	.align		4
        /*0014*/ 	.word	0xfffffffd
	.align		4
        /*0018*/ 	.word	0x00000000
	.align		4
        /*001c*/ 	.word	0xfffffffc


//--------------------- .text._Z9matrixMulPKiS0_Pi --------------------------
	.section	.text._Z9matrixMulPKiS0_Pi,"ax",@progbits
	.align	128
        .global         _Z9matrixMulPKiS0_Pi
        .type           _Z9matrixMulPKiS0_Pi,@function
        .size           _Z9matrixMulPKiS0_Pi,(.L_x_7 - _Z9matrixMulPKiS0_Pi)
        .other          _Z9matrixMulPKiS0_Pi,@"STO_CUDA_ENTRY STV_DEFAULT"
_Z9matrixMulPKiS0_Pi:
.text._Z9matrixMulPKiS0_Pi:
[----:B------:R-:W-:Y:S01]  /*0000*/  LDC R1, c[0x0][0x37c] ;  /* 0x0000df00ff017b82 */ /* 0x000fe20000000800 */
[----:B------:R-:W0:Y:S01]  /*0010*/  S2R R0, SR_TID.Y ;  /* 0x0000000000007919 */ /* 0x000e220000002200 */
[----:B------:R-:W1:Y:S06]  /*0020*/  LDCU UR7, c[0x0][0x364] ;  /* 0x00006c80ff0777ac */ /* 0x000e6c0008000800 */
[----:B------:R-:W2:Y:S01]  /*0030*/  S2UR UR6, SR_CgaCtaId ;  /* 0x00000000000679c3 */ /* 0x000ea20000008800 */
[----:B------:R-:W-:Y:S01]  /*0040*/  HFMA2 R8, -RZ, RZ, 0, 0 ;  /* 0x00000000ff087431 */ /* 0x000fe200000001ff */
[----:B------:R-:W1:Y:S01]  /*0050*/  S2R R3, SR_CTAID.Y ;  /* 0x0000000000037919 */ /* 0x000e620000002600 */
[----:B------:R-:W-:Y:S01]  /*0060*/  UMOV UR4, 0x400 ;  /* 0x0000040000047882 */ /* 0x000fe20000000000 */
[----:B------:R-:W-:Y:S01]  /*0070*/  MOV R18, RZ ;  /* 0x000000ff00127202 */ /* 0x000fe20000000f00 */
[----:B------:R-:W-:Y:S01]  /*0080*/  UIADD3 UR5, UPT, UPT, UR4, 0x1000, URZ ;  /* 0x0000100004057890 */ /* 0x000fe2000fffe0ff */
[----:B------:R-:W3:Y:S01]  /*0090*/  S2R R6, SR_TID.X ;  /* 0x0000000000067919 */ /* 0x000ee20000002100 */
[----:B------:R-:W4:Y:S01]  /*00a0*/  LDCU.64 UR8, c[0x0][0x358] ;  /* 0x00006b00ff0877ac */ /* 0x000f220008000a00 */
[----:B------:R-:W0:Y:S08]  /*00b0*/  LDC R7, c[0x0][0x360] ;  /* 0x0000d800ff077b82 */ /* 0x000e300000000800 */
[----:B------:R-:W5:Y:S01]  /*00c0*/  S2UR UR10, SR_CTAID.X ;  /* 0x00000000000a79c3 */ /* 0x000f620000002500 */
[----:B--2---:R-:W-:-:S02]  /*00d0*/  ULEA UR4, UR6, UR4, 0x18 ;  /* 0x0000000406047291 */ /* 0x004fc4000f8ec0ff */
[----:B------:R-:W-:Y:S01]  /*00e0*/  ULEA UR5, UR6, UR5, 0x18 ;  /* 0x0000000506057291 */ /* 0x000fe2000f8ec0ff */
[----:B0-----:R-:W-:Y:S01]  /*00f0*/  IMAD R9, R0, R7, RZ ;  /* 0x0000000700097224 */ /* 0x001fe200078e02ff */
[----:B------:R-:W-:Y:S01]  /*0100*/  LOP3.LUT R13, R7, 0xfffffff8, RZ, 0xc0, !PT ;  /* 0xfffffff8070d7812 */ /* 0x000fe200078ec0ff */
[----:B-1----:R-:W-:Y:S01]  /*0110*/  IMAD R2, R3, UR7, R0 ;  /* 0x0000000703027c24 */ /* 0x002fe2000f8e0200 */
[----:B------:R-:W-:Y:S02]  /*0120*/  LOP3.LUT R19, R7, 0x7, RZ, 0xc0, !PT ;  /* 0x0000000707137812 */ /* 0x000fe400078ec0ff */
[C---:B------:R-:W-:Y:S01]  /*0130*/  LEA R17, R9.reuse, UR4, 0x2 ;  /* 0x0000000409117c11 */ /* 0x040fe2000f8e10ff */
[----:B------:R-:W-:Y:S01]  /*0140*/  IMAD.SHL.U32 R3, R2, 0x400, RZ ;  /* 0x0000040002037824 */ /* 0x000fe200078e00ff */
[----:B---3--:R-:W-:Y:S01]  /*0150*/  IADD3 R16, PT, PT, R9, R6, RZ ;  /* 0x0000000609107210 */ /* 0x008fe20007ffe0ff */
[C---:B-----5:R-:W-:Y:S01]  /*0160*/  IMAD R11, R7.reuse, UR10, RZ ;  /* 0x0000000a070b7c24 */ /* 0x060fe2000f8e02ff */
[----:B------:R-:W-:Y:S01]  /*0170*/  LOP3.LUT R20, R7, 0x3, RZ, 0xc0, !PT ;  /* 0x0000000307147812 */ /* 0x000fe200078ec0ff */
[----:B------:R-:W-:Y:S01]  /*0180*/  IMAD.MOV R13, RZ, RZ, -R13 ;  /* 0x000000ffff0d7224 */ /* 0x000fe200078e0a0d */
[----:B------:R-:W-:-:S02]  /*0190*/  LEA R15, R16, UR4, 0x2 ;  /* 0x00000004100f7c11 */ /* 0x000fc4000f8e10ff */
[----:B------:R-:W-:Y:S02]  /*01a0*/  LOP3.LUT R10, R7, 0x7f8, RZ, 0xc0, !PT ;  /* 0x000007f8070a7812 */ /* 0x000fe400078ec0ff */
[----:B------:R-:W-:Y:S02]  /*01b0*/  LOP3.LUT R12, R3, R6, RZ, 0xfc, !PT ;  /* 0x00000006030c7212 */ /* 0x000fe400078efcff */
[----:B------:R-:W-:Y:S02]  /*01c0*/  LEA R14, R6, UR5, 0x2 ;  /* 0x00000005060e7c11 */ /* 0x000fe4000f8e10ff */
[----:B------:R-:W-:Y:S02]  /*01d0*/  LEA R16, R16, UR5, 0x2 ;  /* 0x0000000510107c11 */ /* 0x000fe4000f8e10ff */
[----:B----4-:R-:W-:-:S07]  /*01e0*/  IADD3 R17, PT, PT, R17, 0x10, RZ ;  /* 0x0000001011117810 */ /* 0x010fce0007ffe0ff */
.L_x_5:
[----:B0-----:R-:W0:Y:S01]  /*01f0*/  LDC.64 R4, c[0x0][0x380] ;  /* 0x0000e000ff047b82 */ /* 0x001e220000000a00 */
[--C-:B------:R-:W-:Y:S01]  /*0200*/  IMAD.IADD R22, R0, 0x1, R8.reuse ;  /* 0x0000000100167824 */ /* 0x100fe200078e0208 */
[----:B------:R-:W-:Y:S01]  /*0210*/  IADD3 R23, PT, PT, R11, R6, RZ ;  /* 0x000000060b177210 */ /* 0x000fe20007ffe0ff */
[----:B------:R-:W-:-:S03]  /*0220*/  IMAD.IADD R21, R12, 0x1, R8 ;  /* 0x000000010c157824 */ /* 0x000fc600078e0208 */
[----:B------:R-:W-:Y:S02]  /*0230*/  LEA R23, R22, R23, 0xa ;  /* 0x0000001716177211 */ /* 0x000fe400078e50ff */
[----:B------:R-:W1:Y:S01]  /*0240*/  LDC.64 R2, c[0x0][0x388] ;  /* 0x0000e200ff027b82 */ /* 0x000e620000000a00 */
[----:B0-----:R-:W-:-:S06]  /*0250*/  IMAD.WIDE.U32 R4, R21, 0x4, R4 ;  /* 0x0000000415047825 */ /* 0x001fcc00078e0004 */
[----:B------:R-:W2:Y:S01]  /*0260*/  LDG.E R4, desc[UR8][R4.64] ;  /* 0x0000000804047981 */ /* 0x000ea2000c1e1900 */
[----:B-1----:R-:W-:-:S06]  /*0270*/  IMAD.WIDE.U32 R2, R23, 0x4, R2 ;  /* 0x0000000417027825 */ /* 0x002fcc00078e0002 */
[----:B------:R-:W3:Y:S01]  /*0280*/  LDG.E R3, desc[UR8][R2.64] ;  /* 0x0000000802037981 */ /* 0x000ee2000c1e1900 */
[C---:B------:R-:W-:Y:S01]  /*0290*/  ISETP.GE.U32.AND P1, PT, R7.reuse, 0x8, PT ;  /* 0x000000080700780c */ /* 0x040fe20003f26070 */
[----:B------:R-:W-:Y:S01]  /*02a0*/  IMAD.IADD R8, R7, 0x1, R8 ;  /* 0x0000000107087824 */ /* 0x000fe200078e0208 */
[----:B------:R-:W-:-:S04]  /*02b0*/  MOV R22, RZ ;  /* 0x000000ff00167202 */ /* 0x000fc80000000f00 */
[----:B------:R-:W-:Y:S01]  /*02c0*/  ISETP.GE.U32.AND P0, PT, R8, 0x400, PT ;  /* 0x000004000800780c */ /* 0x000fe20003f06070 */
[----:B--2---:R0:W-:Y:S04]  /*02d0*/  STS [R15], R4 ;  /* 0x000000040f007388 */ /* 0x0041e80000000800 */
[----:B---3--:R0:W-:Y:S01]  /*02e0*/  STS [R16], R3 ;  /* 0x0000000310007388 */ /* 0x0081e20000000800 */
[----:B------:R-:W-:Y:S06]  /*02f0*/  BAR.SYNC.DEFER_BLOCKING 0x0 ;  /* 0x0000000000007b1d */ /* 0x000fec0000010000 */
[----:B------:R-:W-:Y:S05]  /*0300*/  @!P1 BRA `(.L_x_0) ;  /* 0x0000000000a09947 */ /* 0x000fea0003800000 */
[----:B------:R-:W-:Y:S01]  /*0310*/  IMAD.MOV.U32 R2, RZ, RZ, R17 ;  /* 0x000000ffff027224 */ /* 0x000fe200078e0011 */
[----:B0-----:R-:W-:Y:S01]  /*0320*/  MOV R4, R14 ;  /* 0x0000000e00047202 */ /* 0x001fe20000000f00 */
[----:B------:R-:W-:-:S07]  /*0330*/  IMAD.MOV.U32 R3, RZ, RZ, R13 ;  /* 0x000000ffff037224 */ /* 0x000fce00078e000d */
.L_x_1:
[----:B------:R-:W-:Y:S01]  /*0340*/  LDS R5, [R2+-0x10] ;  /* 0xfffff00002057984 */ /* 0x000fe20000000800 */
[----:B------:R-:W-:Y:S01]  /*0350*/  LEA R24, R7, R4, 0x2 ;  /* 0x0000000407187211 */ /* 0x000fe200078e10ff */
[----:B------:R-:W-:Y:S02]  /*0360*/  VIADD R3, R3, 0x8 ;  /* 0x0000000803037836 */ /* 0x000fe40000000000 */
[----:B------:R0:W1:Y:S02]  /*0370*/  LDS R21, [R4] ;  /* 0x0000000004157984 */ /* 0x0000640000000800 */
[----:B------:R-:W-:Y:S01]  /*0380*/  IMAD R26, R7, 0x4, R24 ;  /* 0x00000004071a7824 */ /* 0x000fe200078e0218 */
[----:B------:R-:W-:Y:S01]  /*0390*/  ISETP.NE.AND P1, PT, R3, RZ, PT ;  /* 0x000000ff0300720c */ /* 0x000fe20003f25270 */
[----:B------:R-:W-:Y:S03]  /*03a0*/  LDS R22, [R2+-0xc] ;  /* 0xfffff40002167984 */ /* 0x000fe60000000800 */
[C---:B------:R-:W-:Y:S01]  /*03b0*/  LEA R25, R7.reuse, R26, 0x2 ;  /* 0x0000001a07197211 */ /* 0x040fe200078e10ff */
[----:B------:R2:W3:Y:S01]  /*03c0*/  LDS R23, [R24] ;  /* 0x0000000018177984 */ /* 0x0004e20000000800 */
[----:B0-----:R-:W-:-:S03]  /*03d0*/  LEA R4, R7, R4, 0x5 ;  /* 0x0000000407047211 */ /* 0x001fc600078e28ff */
[C---:B------:R-:W-:Y:S01]  /*03e0*/  IMAD R29, R7.reuse, 0x4, R25 ;  /* 0x00000004071d7824 */ /* 0x040fe200078e0219 */
[----:B------:R-:W-:Y:S04]  /*03f0*/  LDS R28, [R2+-0x4] ;  /* 0xfffffc00021c7984 */ /* 0x000fe80000000800 */
[----:B------:R-:W-:Y:S01]  /*0400*/  LDS R27, [R25] ;  /* 0x00000000191b7984 */ /* 0x000fe20000000800 */
[----:B--2---:R-:W-:Y:S01]  /*0410*/  LEA R24, R7, R29, 0x2 ;  /* 0x0000001d07187211 */ /* 0x004fe200078e10ff */
[----:B-1----:R-:W-:Y:S02]  /*0420*/  IMAD R21, R5, R21, R18 ;  /* 0x0000001505157224 */ /* 0x002fe400078e0212 */
[----:B------:R-:W-:Y:S04]  /*0430*/  LDS R5, [R2+-0x8] ;  /* 0xfffff80002057984 */ /* 0x000fe80000000800 */
[----:B------:R0:W1:Y:S01]  /*0440*/  LDS R18, [R26] ;  /* 0x000000001a127984 */ /* 0x0000620000000800 */
[----:B---3--:R-:W-:-:S03]  /*0450*/  IMAD R23, R22, R23, R21 ;  /* 0x0000001716177224 */ /* 0x008fc600078e0215 */
[----:B------:R-:W-:Y:S04]  /*0460*/  LDS R21, [R2] ;  /* 0x0000000002157984 */ /* 0x000fe80000000800 */
[----:B------:R-:W2:Y:S01]  /*0470*/  LDS R22, [R29] ;  /* 0x000000001d167984 */ /* 0x000ea20000000800 */
[----:B0-----:R-:W-:Y:S02]  /*0480*/  IMAD R26, R7, 0x4, R24 ;  /* 0x00000004071a7824 */ /* 0x001fe400078e0218 */
[----:B-1----:R-:W-:-:S03]  /*0490*/  IMAD R5, R5, R18, R23 ;  /* 0x0000001205057224 */ /* 0x002fc600078e0217 */
[----:B------:R-:W-:Y:S01]  /*04a0*/  LEA R23, R7, R26, 0x2 ;  /* 0x0000001a07177211 */ /* 0x000fe200078e10ff */
[----:B------:R-:W-:Y:S01]  /*04b0*/  LDS R18, [R2+0x4] ;  /* 0x0000040002127984 */ /* 0x000fe20000000800 */
[----:B------:R-:W-:-:S03]  /*04c0*/  IMAD R27, R28, R27, R5 ;  /* 0x0000001b1c1b7224 */ /* 0x000fc600078e0205 */
[----:B------:R-:W0:Y:S01]  /*04d0*/  LDS R5, [R24] ;  /* 0x0000000018057984 */ /* 0x000e220000000800 */
[----:B--2---:R-:W-:-:S03]  /*04e0*/  IMAD R21, R21, R22, R27 ;  /* 0x0000001615157224 */ /* 0x004fc600078e021b */
[----:B------:R-:W-:Y:S04]  /*04f0*/  LDS R22, [R2+0x8] ;  /* 0x0000080002167984 */ /* 0x000fe80000000800 */
[----:B------:R-:W1:Y:S04]  /*0500*/  LDS R26, [R26] ;  /* 0x000000001a1a7984 */ /* 0x000e680000000800 */
[----:B------:R-:W-:Y:S04]  /*0510*/  LDS R23, [R23] ;  /* 0x0000000017177984 */ /* 0x000fe80000000800 */
[----:B------:R2:W3:Y:S02]  /*0520*/  LDS R28, [R2+0xc] ;  /* 0x00000c00021c7984 */ /* 0x0004e40000000800 */
[----:B--2---:R-:W-:-:S02]  /*0530*/  VIADD R2, R2, 0x20 ;  /* 0x0000002002027836 */ /* 0x004fc40000000000 */
[----:B0-----:R-:W-:-:S04]  /*0540*/  IMAD R5, R18, R5, R21 ;  /* 0x0000000512057224 */ /* 0x001fc800078e0215 */
[----:B-1----:R-:W-:-:S04]  /*0550*/  IMAD R5, R22, R26, R5 ;  /* 0x0000001a16057224 */ /* 0x002fc800078e0205 */
[----:B---3--:R-:W-:Y:S01]  /*0560*/  IMAD R18, R28, R23, R5 ;  /* 0x000000171c127224 */ /* 0x008fe200078e0205 */
[----:B------:R-:W-:Y:S06]  /*0570*/  @P1 BRA `(.L_x_1) ;  /* 0xfffffffc00701947 */ /* 0x000fec000383ffff */
[----:B------:R-:W-:-:S07]  /*0580*/  MOV R22, R10 ;  /* 0x0000000a00167202 */ /* 0x000fce0000000f00 */
.L_x_0:
[----:B------:R-:W-:-:S13]  /*0590*/  ISETP.NE.AND P1, PT, R19, RZ, PT ;  /* 0x000000ff1300720c */ /* 0x000fda0003f25270 */
[----:B------:R-:W-:Y:S05]  /*05a0*/  @!P1 BRA `(.L_x_2) ;  /* 0x0000000000fc9947 */ /* 0x000fea0003800000 */
[----:B------:R-:W-:Y:S01]  /*05b0*/  VIADD R2, R19, 0xffffffff ;  /* 0xffffffff13027836 */ /* 0x000fe20000000000 */
[----:B------:R-:W-:-:S04]  /*05c0*/  ISETP.NE.AND P2, PT, R20, RZ, PT ;  /* 0x000000ff1400720c */ /* 0x000fc80003f45270 */
[----:B------:R-:W-:-:S13]  /*05d0*/  ISETP.GE.U32.AND P1, PT, R2, 0x3, PT ;  /* 0x000000030200780c */ /* 0x000fda0003f26070 */
[----:B------:R-:W-:Y:S05]  /*05e0*/  @!P1 BRA `(.L_x_3) ;  /* 0x0000000000649947 */ /* 0x000fea0003800000 */
[----:B------:R-:W1:Y:S01]  /*05f0*/  S2UR UR5, SR_CgaCtaId ;  /* 0x00000000000579c3 */ /* 0x000e620000008800 */
[----:B------:R-:W-:Y:S01]  /*0600*/  UMOV UR4, 0x400 ;  /* 0x0000040000047882 */ /* 0x000fe20000000000 */
[C---:B0-----:R-:W-:Y:S01]  /*0610*/  IMAD R3, R22.reuse, R7, R6 ;  /* 0x0000000716037224 */ /* 0x041fe200078e0206 */
[----:B------:R-:W-:Y:S01]  /*0620*/  UIADD3 UR6, UPT, UPT, UR4, 0x1000, URZ ;  /* 0x0000100004067890 */ /* 0x000fe2000fffe0ff */
[----:B------:R-:W-:Y:S02]  /*0630*/  IADD3 R2, PT, PT, R9, R22, RZ ;  /* 0x0000001609027210 */ /* 0x000fe40007ffe0ff */
[----:B------:R-:W-:Y:S01]  /*0640*/  IADD3 R22, PT, PT, R22, 0x4, RZ ;  /* 0x0000000416167810 */ /* 0x000fe20007ffe0ff */
[----:B-1----:R-:W-:Y:S02]  /*0650*/  ULEA UR6, UR5, UR6, 0x18 ;  /* 0x0000000605067291 */ /* 0x002fe4000f8ec0ff */
[----:B------:R-:W-:-:S04]  /*0660*/  ULEA UR4, UR5, UR4, 0x18 ;  /* 0x0000000405047291 */ /* 0x000fc8000f8ec0ff */
[----:B------:R-:W-:Y:S02]  /*0670*/  LEA R24, R3, UR6, 0x2 ;  /* 0x0000000603187c11 */ /* 0x000fe4000f8e10ff */
[----:B------:R-:W-:-:S03]  /*0680*/  LEA R4, R2, UR4, 0x2 ;  /* 0x0000000402047c11 */ /* 0x000fc6000f8e10ff */
[C---:B------:R-:W-:Y:S02]  /*0690*/  IMAD R26, R7.reuse, 0x4, R24 ;  /* 0x00000004071a7824 */ /* 0x040fe400078e0218 */
[----:B------:R-:W-:Y:S03]  /*06a0*/  LDS R5, [R4] ;  /* 0x0000000004057984 */ /* 0x000fe60000000800 */
[C---:B------:R-:W-:Y:S01]  /*06b0*/  LEA R28, R7.reuse, R26, 0x2 ;  /* 0x0000001a071c7211 */ /* 0x040fe200078e10ff */
[----:B------:R-:W0:Y:S04]  /*06c0*/  LDS R24, [R24] ;  /* 0x0000000018187984 */ /* 0x000e280000000800 */
[----:B------:R-:W-:Y:S01]  /*06d0*/  LDS R3, [R4+0x4] ;  /* 0x0000040004037984 */ /* 0x000fe20000000800 */
[----:B------:R-:W-:-:S03]  /*06e0*/  IMAD R25, R7, 0x4, R28 ;  /* 0x0000000407197824 */ /* 0x000fc600078e021c */
[----:B------:R-:W1:Y:S04]  /*06f0*/  LDS R26, [R26] ;  /* 0x000000001a1a7984 */ /* 0x000e680000000800 */
[----:B------:R-:W-:Y:S04]  /*0700*/  LDS R2, [R28] ;  /* 0x000000001c027984 */ /* 0x000fe80000000800 */
[----:B------:R-:W2:Y:S04]  /*0710*/  LDS R21, [R4+0x8] ;  /* 0x0000080004157984 */ /* 0x000ea80000000800 */
[----:B------:R-:W-:Y:S04]  /*0720*/  LDS R23, [R4+0xc] ;  /* 0x00000c0004177984 */ /* 0x000fe80000000800 */
[----:B------:R-:W3:Y:S01]  /*0730*/  LDS R25, [R25] ;  /* 0x0000000019197984 */ /* 0x000ee20000000800 */
[----:B0-----:R-:W-:-:S04]  /*0740*/  IMAD R18, R5, R24, R18 ;  /* 0x0000001805127224 */ /* 0x001fc800078e0212 */
[----:B-1----:R-:W-:-:S04]  /*0750*/  IMAD R3, R3, R26, R18 ;  /* 0x0000001a03037224 */ /* 0x002fc800078e0212 */
[----:B--2---:R-:W-:-:S04]  /*0760*/  IMAD R2, R21, R2, R3 ;  /* 0x0000000215027224 */ /* 0x004fc800078e0203 */
[----:B---3--:R-:W-:-:S07]  /*0770*/  IMAD R18, R23, R25, R2 ;  /* 0x0000001917127224 */ /* 0x008fce00078e0202 */
.L_x_3:
[----:B------:R-:W-:Y:S05]  /*0780*/  @!P2 BRA `(.L_x_2) ;  /* 0x000000000084a947 */ /* 0x000fea0003800000 */
[----:B------:R-:W-:Y:S02]  /*0790*/  ISETP.NE.AND P1, PT, R20, 0x1, PT ;  /* 0x000000011400780c */ /* 0x000fe40003f25270 */
[----:B------:R-:W-:-:S11]  /*07a0*/  LOP3.LUT P2, RZ, R7, 0x1, RZ, 0xc0, !PT ;  /* 0x0000000107ff7812 */ /* 0x000fd6000784c0ff */
[----:B------:R-:W-:Y:S05]  /*07b0*/  @!P1 BRA `(.L_x_4) ;  /* 0x0000000000449947 */ /* 0x000fea0003800000 */
[----:B------:R-:W1:Y:S01]  /*07c0*/  S2UR UR5, SR_CgaCtaId ;  /* 0x00000000000579c3 */ /* 0x000e620000008800 */
[----:B------:R-:W-:Y:S01]  /*07d0*/  UMOV UR4, 0x400 ;  /* 0x0000040000047882 */ /* 0x000fe20000000000 */
[C---:B0-----:R-:W-:Y:S01]  /*07e0*/  IMAD R3, R22.reuse, R7, R6 ;  /* 0x0000000716037224 */ /* 0x041fe200078e0206 */
[----:B------:R-:W-:Y:S01]  /*07f0*/  UIADD3 UR6, UPT, UPT, UR4, 0x1000, URZ ;  /* 0x0000100004067890 */ /* 0x000fe2000fffe0ff */
[----:B------:R-:W-:Y:S02]  /*0800*/  IMAD.IADD R2, R9, 0x1, R22 ;  /* 0x0000000109027824 */ /* 0x000fe400078e0216 */
[----:B------:R-:W-:Y:S01]  /*0810*/  VIADD R22, R22, 0x2 ;  /* 0x0000000216167836 */ /* 0x000fe20000000000 */
[----:B-1----:R-:W-:Y:S02]  /*0820*/  ULEA UR6, UR5, UR6, 0x18 ;  /* 0x0000000605067291 */ /* 0x002fe4000f8ec0ff */
[----:B------:R-:W-:-:S04]  /*0830*/  ULEA UR4, UR5, UR4, 0x18 ;  /* 0x0000000405047291 */ /* 0x000fc8000f8ec0ff */
[----:B------:R-:W-:Y:S02]  /*0840*/  LEA R4, R3, UR6, 0x2 ;  /* 0x0000000603047c11 */ /* 0x000fe4000f8e10ff */
[----:B------:R-:W-:Y:S02]  /*0850*/  LEA R2, R2, UR4, 0x2 ;  /* 0x0000000402027c11 */ /* 0x000fe4000f8e10ff */
[----:B------:R-:W-:Y:S02]  /*0860*/  LEA R5, R7, R4, 0x2 ;  /* 0x0000000407057211 */ /* 0x000fe400078e10ff */
[----:B------:R-:W-:Y:S04]  /*0870*/  LDS R4, [R4] ;  /* 0x0000000004047984 */ /* 0x000fe80000000800 */
[----:B------:R-:W0:Y:S04]  /*0880*/  LDS R3, [R2] ;  /* 0x0000000002037984 */ /* 0x000e280000000800 */
[----:B------:R-:W-:Y:S04]  /*0890*/  LDS R24, [R2+0x4] ;  /* 0x0000040002187984 */ /* 0x000fe80000000800 */
[----:B------:R-:W1:Y:S01]  /*08a0*/  LDS R5, [R5] ;  /* 0x0000000005057984 */ /* 0x000e620000000800 */
[----:B0-----:R-:W-:-:S04]  /*08b0*/  IMAD R3, R3, R4, R18 ;  /* 0x0000000403037224 */ /* 0x001fc800078e0212 */
[----:B-1----:R-:W-:-:S07]  /*08c0*/  IMAD R18, R24, R5, R3 ;  /* 0x0000000518127224 */ /* 0x002fce00078e0203 */
.L_x_4:
[----:B------:R-:W-:Y:S05]  /*08d0*/  @!P2 BRA `(.L_x_2) ;  /* 0x000000000030a947 */ /* 0x000fea0003800000 */
[----:B------:R-:W1:Y:S01]  /*08e0*/  S2UR UR5, SR_CgaCtaId ;  /* 0x00000000000579c3 */ /* 0x000e620000008800 */
[----:B------:R-:W-:Y:S01]  /*08f0*/  UMOV UR4, 0x400 ;  /* 0x0000040000047882 */ /* 0x000fe20000000000 */
[-C--:B0-----:R-:W-:Y:S01]  /*0900*/  IMAD R3, R7, R22.reuse, R6 ;  /* 0x0000001607037224 */ /* 0x081fe200078e0206 */
[----:B------:R-:W-:Y:S01]  /*0910*/  UIADD3 UR6, UPT, UPT, UR4, 0x1000, URZ ;  /* 0x0000100004067890 */ /* 0x000fe2000fffe0ff */
[----:B------:R-:W-:-:S03]  /*0920*/  IADD3 R2, PT, PT, R9, R22, RZ ;  /* 0x0000001609027210 */ /* 0x000fc60007ffe0ff */
[----:B-1----:R-:W-:Y:S02]  /*0930*/  ULEA UR6, UR5, UR6, 0x18 ;  /* 0x0000000605067291 */ /* 0x002fe4000f8ec0ff */
[----:B------:R-:W-:-:S04]  /*0940*/  ULEA UR4, UR5, UR4, 0x18 ;  /* 0x0000000405047291 */ /* 0x000fc8000f8ec0ff */
[----:B------:R-:W-:Y:S02]  /*0950*/  LEA R4, R3, UR6, 0x2 ;  /* 0x0000000603047c11 */ /* 0x000fe4000f8e10ff */
[----:B------:R-:W-:-:S04]  /*0960*/  LEA R2, R2, UR4, 0x2 ;  /* 0x0000000402027c11 */ /* 0x000fc8000f8e10ff */
[----:B------:R-:W-:Y:S04]  /*0970*/  LDS R4, [R4] ;  /* 0x0000000004047984 */ /* 0x000fe80000000800 */
[----:B------:R-:W0:Y:S02]  /*0980*/  LDS R3, [R2] ;  /* 0x0000000002037984 */ /* 0x000e240000000800 */
[----:B0-----:R-:W-:-:S07]  /*0990*/  IMAD R18, R3, R4, R18 ;  /* 0x0000000403127224 */ /* 0x001fce00078e0212 */
.L_x_2:
[----:B------:R-:W-:Y:S06]  /*09a0*/  BAR.SYNC.DEFER_BLOCKING 0x0 ;  /* 0x0000000000007b1d */ /* 0x000fec0000010000 */
[----:B------:R-:W-:Y:S05]  /*09b0*/  @!P0 BRA `(.L_x_5) ;  /* 0xfffffff8000c8947 */ /* 0x000fea000383ffff */
[----:B0-----:R-:W0:Y:S01]  /*09c0*/  LDC.64 R2, c[0x0][0x390] ;  /* 0x0000e400ff027b82 */ /* 0x001e220000000a00 */
[----:B------:R-:W-:-:S04]  /*09d0*/  IMAD.IADD R11, R11, 0x1, R12 ;  /* 0x000000010b0b7824 */ /* 0x000fc800078e020c */
[----:B0-----:R-:W-:-:S05]  /*09e0*/  IMAD.WIDE R2, R11, 0x4, R2 ;  /* 0x000000040b027825 */ /* 0x001fca00078e0202 */
[----:B------:R-:W-:Y:S01]  /*09f0*/  STG.E desc[UR8][R2.64], R18 ;  /* 0x0000001202007986 */ /* 0x000fe2000c101908 */
[----:B------:R-:W-:Y:S05]  /*0a00*/  EXIT ;  /* 0x000000000000794d */ /* 0x000fea0003800000 */
.L_x_6:
[----:B------:R-:W-:-:S00]  /*0a10*/  BRA `(.L_x_6) ;  /* 0xfffffffc00fc7947 */ /* 0x000fc0000383ffff */
[----:B------:R-:W-:-:S00]  /*0a20*/  NOP ;  /* 0x0000000000007918 */ /* 0x000fc00000000000 */
        /* <DEDUP_REMOVED lines=13> */
.L_x_7:


//--------------------- .nv.shared._Z9matrixMulPKiS0_Pi --------------------------
	.section	.nv.shared._Z9matrixMulPKiS0_Pi,"aw",@nobits
	.sectionflags	@""
	.align	4
.nv.shared._Z9matrixMulPKiS0_Pi:
	.zero		9216


//--------------------- .nv.shared.reserved.0     --------------------------
	.section	.nv.shared.reserved.0,"aw",@nobits
	.weak		__nv_reservedSMEM_offset_0_alias
	.size		__nv_reservedSMEM_offset_0_alias, 0, 64
	.other		__nv_reservedSMEM_offset_0_alias,@"STO_CUDA_RESERVED_SHARED STV_DEFAULT"
__nv_reservedSMEM_offset_0_alias:
	.zero		0
	.zero		64


//--------------------- .nv.constant0._Z9matrixMulPKiS0_Pi --------------------------
	.section	.nv.constant0._Z9matrixMulPKiS0_Pi,"a",@progbits
	.sectionflags	@""
	.align	4
.nv.constant0._Z9matrixMulPKiS0_Pi:
	.zero		920


//--------------------- SYMBOLS --------------------------

	.type		.nv.reservedSmem.offset0,@object
	.size		.nv.reservedSmem.offset0,0x4
	.type		.nv.reservedSmem.cap,@object
	.size		.nv.reservedSmem.cap,0x4
